	.headerflags	@"EF_CUDA_TEXMODE_UNIFIED EF_CUDA_64BIT_ADDRESS EF_CUDA_ACCELERATORS EF_CUDA_SM90 EF_CUDA_VIRTUAL_SM(EF_CUDA_SM90)"
	.elftype	@"ET_EXEC"


//--------------------- .nv.info                  --------------------------
	.section	.nv.info,"",@"SHT_CUDA_INFO"
	.align	4


	//----- nvinfo : EIATTR_REGCOUNT
	.align		4
        /*0000*/ 	.byte	0x04, 0x2f
        /*0002*/ 	.short	(.L_1 - .L_0)
	.align		4
.L_0:
        /*0004*/ 	.word	index@(triton_poi_fused_convolution_16)
        /*0008*/ 	.word	0x0000000e


	//----- nvinfo : EIATTR_MIN_STACK_SIZE
	.align		4
.L_1:
        /*000c*/ 	.byte	0x04, 0x12
        /*000e*/ 	.short	(.L_3 - .L_2)
	.align		4
.L_2:
        /*0010*/ 	.word	index@(triton_poi_fused_convolution_16)
        /*0014*/ 	.word	0x00000000


	//----- nvinfo : EIATTR_FRAME_SIZE
	.align		4
.L_3:
        /*0018*/ 	.byte	0x04, 0x11
        /*001a*/ 	.short	(.L_5 - .L_4)
	.align		4
.L_4:
        /*001c*/ 	.word	index@(triton_poi_fused_convolution_16)
        /*0020*/ 	.word	0x00000000


	//----- nvinfo : EIATTR_MIN_STACK_SIZE
	.align		4
.L_5:
        /*0024*/ 	.byte	0x04, 0x12
        /*0026*/ 	.short	(.L_7 - .L_6)
	.align		4
.L_6:
        /*0028*/ 	.word	index@(triton_poi_fused_convolution_16)
        /*002c*/ 	.word	0x00000000
.L_7:


//--------------------- .nv.info.triton_poi_fused_convolution_16 --------------------------
	.section	.nv.info.triton_poi_fused_convolution_16,"",@"SHT_CUDA_INFO"
	.sectionflags	@""
	.align	4


	//----- nvinfo : EIATTR_CUDA_API_VERSION
	.align		4
        /*0000*/ 	.byte	0x04, 0x37
        /*0002*/ 	.short	(.L_9 - .L_8)
.L_8:
        /*0004*/ 	.word	0x0000007c


	//----- nvinfo : EIATTR_KPARAM_INFO
	.align		4
.L_9:
        /*0008*/ 	.byte	0x04, 0x17
        /*000a*/ 	.short	(.L_11 - .L_10)
.L_10:
        /*000c*/ 	.word	0x00000000
        /*0010*/ 	.short	0x0002
        /*0012*/ 	.short	0x0010
        /*0014*/ 	.byte	0x00, 0xf0, 0x11, 0x00


	//----- nvinfo : EIATTR_KPARAM_INFO
	.align		4
.L_11:
        /*0018*/ 	.byte	0x04, 0x17
        /*001a*/ 	.short	(.L_13 - .L_12)
.L_12:
        /*001c*/ 	.word	0x00000000
        /*0020*/ 	.short	0x0001
        /*0022*/ 	.short	0x0008
        /*0024*/ 	.byte	0x00, 0xf4, 0x21, 0x00


	//----- nvinfo : EIATTR_KPARAM_INFO
	.align		4
.L_13:
        /*0028*/ 	.byte	0x04, 0x17
        /*002a*/ 	.short	(.L_15 - .L_14)
.L_14:
        /*002c*/ 	.word	0x00000000
        /*0030*/ 	.short	0x0000
        /*0032*/ 	.short	0x0000
        /*0034*/ 	.byte	0x00, 0xf4, 0x21, 0x00


	//----- nvinfo : EIATTR_SPARSE_MMA_MASK
	.align		4
.L_15:
        /*0038*/ 	.byte	0x03, 0x50
        /*003a*/ 	.short	0x0000


	//----- nvinfo : EIATTR_MAXREG_COUNT
	.align		4
        /*003c*/ 	.byte	0x03, 0x1b
        /*003e*/ 	.short	0x00ff


	//----- nvinfo : EIATTR_EXIT_INSTR_OFFSETS
	.align		4
        /*0040*/ 	.byte	0x04, 0x1c
        /*0042*/ 	.short	(.L_17 - .L_16)


	//   ....[0]....
.L_16:
        /*0044*/ 	.word	0x00000170


	//----- nvinfo : EIATTR_REQNTID
	.align		4
.L_17:
        /*0048*/ 	.byte	0x04, 0x10
        /*004a*/ 	.short	(.L_19 - .L_18)
.L_18:
        /*004c*/ 	.word	0x00000100
        /*0050*/ 	.word	0x00000001
        /*0054*/ 	.word	0x00000001


	//----- nvinfo : EIATTR_CBANK_PARAM_SIZE
	.align		4
.L_19:
        /*0058*/ 	.byte	0x03, 0x19
        /*005a*/ 	.short	0x0014


	//----- nvinfo : EIATTR_PARAM_CBANK
	.align		4
        /*005c*/ 	.byte	0x04, 0x0a
        /*005e*/ 	.short	(.L_21 - .L_20)
	.align		4
.L_20:
        /*0060*/ 	.word	index@(.nv.constant0.triton_poi_fused_convolution_16)
        /*0064*/ 	.short	0x0210
        /*0066*/ 	.short	0x0014


	//----- nvinfo : EIATTR_SW_WAR
	.align		4
.L_21:
        /*0068*/ 	.byte	0x04, 0x36
        /*006a*/ 	.short	(.L_23 - .L_22)
.L_22:
        /*006c*/ 	.word	0x00000008
.L_23:


//--------------------- .nv.callgraph             --------------------------
	.section	.nv.callgraph,"",@"SHT_CUDA_CALLGRAPH"
	.align	4
	.sectionentsize	8
	.align		4
        /*0000*/ 	.word	0x00000000
	.align		4
        /*0004*/ 	.word	0xffffffff
	.align		4
        /*0008*/ 	.word	0x00000000
	.align		4
        /*000c*/ 	.word	0xfffffffe
	.align		4
        /*0010*/ 	.word	0x00000000
	.align		4
        /*0014*/ 	.word	0xfffffffd
	.align		4
        /*0018*/ 	.word	0x00000000
	.align		4
        /*001c*/ 	.word	0xfffffffc


//--------------------- .text.triton_poi_fused_convolution_16 --------------------------
	.section	.text.triton_poi_fused_convolution_16,"ax",@progbits
	.align	128
        .global         triton_poi_fused_convolution_16
        .type           triton_poi_fused_convolution_16,@function
        .size           triton_poi_fused_convolution_16,(.L_x_1 - triton_poi_fused_convolution_16)
        .other          triton_poi_fused_convolution_16,@"STO_CUDA_ENTRY STV_DEFAULT"
triton_poi_fused_convolution_16:
.text.triton_poi_fused_convolution_16:
[----:B------:R-:W-:Y:S01]  /*0000*/  LDC R1, c[0x0][0x28] ;  /* 0x00000a00ff017b82 */ /* 0x000fe20000000800 */
[----:B------:R-:W1:Y:S07]  /*0010*/  S2R R0, SR_TID.X ;  /* 0x0000000000007919 */ /* 0x000e6e0000002100 */
[----:B------:R-:W2:Y:S01]  /*0020*/  LDC.64 R4, c[0x0][0x218] ;  /* 0x00008600ff047b82 */ /* 0x000ea20000000a00 */
[----:B------:R-:W-:Y:S01]  /*0030*/  ULDC.64 UR4, c[0x0][0x208] ;  /* 0x0000820000047ab9 */ /* 0x000fe20000000a00 */
[----:B------:R-:W3:Y:S06]  /*0040*/  S2R R7, SR_CTAID.X ;  /* 0x0000000000077919 */ /* 0x000eec0000002500 */
[----:B------:R-:W4:Y:S01]  /*0050*/  LDC.64 R2, c[0x0][0x210] ;  /* 0x00008400ff027b82 */ /* 0x000f220000000a00 */
[----:B-1----:R-:W-:-:S04]  /*0060*/  SHF.L.U32 R0, R0, 0x1, RZ ;  /* 0x0000000100007819 */ /* 0x002fc800000006ff */
[----:B------:R-:W-:-:S04]  /*0070*/  LOP3.LUT R0, R0, 0x1fe, RZ, 0xc0, !PT ;  /* 0x000001fe00007812 */ /* 0x000fc800078ec0ff */
[----:B---3--:R-:W-:-:S05]  /*0080*/  LEA R7, R7, R0, 0x9 ;  /* 0x0000000007077211 */ /* 0x008fca00078e48ff */
[----:B------:R-:W-:-:S04]  /*0090*/  IMAD.HI R0, R7, 0x78787879, RZ ;  /* 0x7878787907007827 */ /* 0x000fc800078e02ff */
[----:B----4-:R-:W-:Y:S01]  /*00a0*/  IMAD.WIDE R2, R7, 0x4, R2 ;  /* 0x0000000407027825 */ /* 0x010fe200078e0202 */
[----:B------:R-:W-:-:S04]  /*00b0*/  SHF.R.U32.HI R9, RZ, 0x1f, R0 ;  /* 0x0000001fff097819 */ /* 0x000fc80000011600 */
[----:B------:R-:W-:Y:S01]  /*00c0*/  LEA.HI.SX32 R9, R0, R9, 0x15 ;  /* 0x0000000900097211 */ /* 0x000fe200078faaff */
[----:B------:R-:W3:Y:S04]  /*00d0*/  LDG.E.64 R6, desc[UR4][R2.64] ;  /* 0x0000000402067981 */ /* 0x000ee8000c1e1b00 */
[----:B------:R-:W-:-:S05]  /*00e0*/  IMAD.HI R0, R9, 0x4ec4ec4f, RZ ;  /* 0x4ec4ec4f09007827 */ /* 0x000fca00078e02ff */
[----:B------:R-:W-:-:S04]  /*00f0*/  SHF.R.U32.HI R11, RZ, 0x1f, R0 ;  /* 0x0000001fff0b7819 */ /* 0x000fc80000011600 */
[----:B------:R-:W-:-:S05]  /*0100*/  LEA.HI.SX32 R0, R0, R11, 0x1a ;  /* 0x0000000b00007211 */ /* 0x000fca00078fd2ff */
[----:B------:R-:W-:-:S04]  /*0110*/  IMAD R9, R0, -0xd0, R9 ;  /* 0xffffff3000097824 */ /* 0x000fc800078e0209 */
[----:B--2---:R-:W-:-:S06]  /*0120*/  IMAD.WIDE R4, R9, 0x4, R4 ;  /* 0x0000000409047825 */ /* 0x004fcc00078e0204 */
[----:B------:R-:W3:Y:S02]  /*0130*/  LDG.E.EL R4, desc[UR4][R4.64] ;  /* 0x0000000404047981 */ /* 0x000ee4000c2e1900 */
[--C-:B---3--:R-:W-:Y:S01]  /*0140*/  FADD R6, R6, R4.reuse ;  /* 0x0000000406067221 */ /* 0x108fe20000000000 */
[----:B------:R-:W-:-:S05]  /*0150*/  FADD R7, R7, R4 ;  /* 0x0000000407077221 */ /* 0x000fca0000000000 */
[----:B------:R-:W-:Y:S01]  /*0160*/  STG.E.64 desc[UR4][R2.64], R6 ;  /* 0x0000000602007986 */ /* 0x000fe2000c101b04 */
[----:B------:R-:W-:Y:S05]  /*0170*/  EXIT ;  /* 0x000000000000794d */ /* 0x000fea0003800000 */
.L_x_0:
[----:B------:R-:W-:-:S00]  /*0180*/  BRA `(.L_x_0) ;  /* 0xfffffffc00fc7947 */ /* 0x000fc0000383ffff */
[----:B------:R-:W-:-:S00]  /*0190*/  NOP ;  /* 0x0000000000007918 */ /* 0x000fc00000000000 */
        /* <DEDUP_REMOVED lines=14> */
.L_x_1:


//--------------------- .nv.constant0.triton_poi_fused_convolution_16 --------------------------
	.section	.nv.constant0.triton_poi_fused_convolution_16,"a",@progbits
	.sectionflags	@""
	.align	4
.nv.constant0.triton_poi_fused_convolution_16:
	.zero		548
